//
// Generated by NVIDIA NVVM Compiler
//
// Compiler Build ID: CL-36424714
// Cuda compilation tools, release 13.0, V13.0.88
// Based on NVVM 20.0.0
//

.version 9.0
.target sm_100
.address_size 64

	// .globl	_Z3mxvPfS_S_i

.visible .entry _Z3mxvPfS_S_i(
	.param .u64 .ptr .align 1 _Z3mxvPfS_S_i_param_0,
	.param .u64 .ptr .align 1 _Z3mxvPfS_S_i_param_1,
	.param .u64 .ptr .align 1 _Z3mxvPfS_S_i_param_2,
	.param .u32 _Z3mxvPfS_S_i_param_3
)
{
	.reg .pred 	%p<11>;
	.reg .b32 	%r<37>;
	.reg .b32 	%f<112>;
	.reg .b64 	%rd<31>;

	ld.param.u64 	%rd11, [_Z3mxvPfS_S_i_param_0];
	ld.param.u64 	%rd12, [_Z3mxvPfS_S_i_param_1];
	ld.param.u64 	%rd10, [_Z3mxvPfS_S_i_param_2];
	ld.param.u32 	%r23, [_Z3mxvPfS_S_i_param_3];
	cvta.to.global.u64 	%rd1, %rd12;
	cvta.to.global.u64 	%rd2, %rd11;
	mov.u32 	%r24, %ctaid.x;
	mov.u32 	%r25, %ntid.x;
	mov.u32 	%r26, %tid.x;
	mad.lo.s32 	%r1, %r24, %r25, %r26;
	setp.ge.s32 	%p1, %r1, %r23;
	@%p1 bra 	$L__BB0_15;
	mul.lo.s32 	%r2, %r23, %r1;
	setp.lt.s32 	%p2, %r23, 1;
	mov.f32 	%f111, 0f00000000;
	@%p2 bra 	$L__BB0_14;
	and.b32  	%r3, %r23, 15;
	setp.lt.u32 	%p3, %r23, 16;
	mov.f32 	%f111, 0f00000000;
	mov.b32 	%r33, 0;
	@%p3 bra 	$L__BB0_5;
	and.b32  	%r33, %r23, 2147483632;
	neg.s32 	%r31, %r33;
	add.s64 	%rd3, %rd2, 32;
	add.s64 	%rd29, %rd1, 32;
	mov.f32 	%f111, 0f00000000;
	mov.u32 	%r30, %r2;
$L__BB0_4:
	.pragma "nounroll";
	mul.wide.s32 	%rd13, %r30, 4;
	add.s64 	%rd14, %rd3, %rd13;
	ld.global.f32 	%f18, [%rd14+-32];
	ld.global.f32 	%f19, [%rd29+-32];
	fma.rn.f32 	%f20, %f18, %f19, %f111;
	ld.global.f32 	%f21, [%rd14+-28];
	ld.global.f32 	%f22, [%rd29+-28];
	fma.rn.f32 	%f23, %f21, %f22, %f20;
	ld.global.f32 	%f24, [%rd14+-24];
	ld.global.f32 	%f25, [%rd29+-24];
	fma.rn.f32 	%f26, %f24, %f25, %f23;
	ld.global.f32 	%f27, [%rd14+-20];
	ld.global.f32 	%f28, [%rd29+-20];
	fma.rn.f32 	%f29, %f27, %f28, %f26;
	ld.global.f32 	%f30, [%rd14+-16];
	ld.global.f32 	%f31, [%rd29+-16];
	fma.rn.f32 	%f32, %f30, %f31, %f29;
	ld.global.f32 	%f33, [%rd14+-12];
	ld.global.f32 	%f34, [%rd29+-12];
	fma.rn.f32 	%f35, %f33, %f34, %f32;
	ld.global.f32 	%f36, [%rd14+-8];
	ld.global.f32 	%f37, [%rd29+-8];
	fma.rn.f32 	%f38, %f36, %f37, %f35;
	ld.global.f32 	%f39, [%rd14+-4];
	ld.global.f32 	%f40, [%rd29+-4];
	fma.rn.f32 	%f41, %f39, %f40, %f38;
	ld.global.f32 	%f42, [%rd14];
	ld.global.f32 	%f43, [%rd29];
	fma.rn.f32 	%f44, %f42, %f43, %f41;
	ld.global.f32 	%f45, [%rd14+4];
	ld.global.f32 	%f46, [%rd29+4];
	fma.rn.f32 	%f47, %f45, %f46, %f44;
	ld.global.f32 	%f48, [%rd14+8];
	ld.global.f32 	%f49, [%rd29+8];
	fma.rn.f32 	%f50, %f48, %f49, %f47;
	ld.global.f32 	%f51, [%rd14+12];
	ld.global.f32 	%f52, [%rd29+12];
	fma.rn.f32 	%f53, %f51, %f52, %f50;
	ld.global.f32 	%f54, [%rd14+16];
	ld.global.f32 	%f55, [%rd29+16];
	fma.rn.f32 	%f56, %f54, %f55, %f53;
	ld.global.f32 	%f57, [%rd14+20];
	ld.global.f32 	%f58, [%rd29+20];
	fma.rn.f32 	%f59, %f57, %f58, %f56;
	ld.global.f32 	%f60, [%rd14+24];
	ld.global.f32 	%f61, [%rd29+24];
	fma.rn.f32 	%f62, %f60, %f61, %f59;
	ld.global.f32 	%f63, [%rd14+28];
	ld.global.f32 	%f64, [%rd29+28];
	fma.rn.f32 	%f111, %f63, %f64, %f62;
	add.s32 	%r31, %r31, 16;
	add.s32 	%r30, %r30, 16;
	add.s64 	%rd29, %rd29, 64;
	setp.ne.s32 	%p4, %r31, 0;
	@%p4 bra 	$L__BB0_4;
$L__BB0_5:
	setp.eq.s32 	%p5, %r3, 0;
	@%p5 bra 	$L__BB0_14;
	and.b32  	%r11, %r23, 7;
	setp.lt.u32 	%p6, %r3, 8;
	@%p6 bra 	$L__BB0_8;
	add.s32 	%r28, %r33, %r2;
	mul.wide.s32 	%rd15, %r28, 4;
	add.s64 	%rd16, %rd2, %rd15;
	ld.global.f32 	%f66, [%rd16];
	mul.wide.u32 	%rd17, %r33, 4;
	add.s64 	%rd18, %rd1, %rd17;
	ld.global.f32 	%f67, [%rd18];
	fma.rn.f32 	%f68, %f66, %f67, %f111;
	ld.global.f32 	%f69, [%rd16+4];
	ld.global.f32 	%f70, [%rd18+4];
	fma.rn.f32 	%f71, %f69, %f70, %f68;
	ld.global.f32 	%f72, [%rd16+8];
	ld.global.f32 	%f73, [%rd18+8];
	fma.rn.f32 	%f74, %f72, %f73, %f71;
	ld.global.f32 	%f75, [%rd16+12];
	ld.global.f32 	%f76, [%rd18+12];
	fma.rn.f32 	%f77, %f75, %f76, %f74;
	ld.global.f32 	%f78, [%rd16+16];
	ld.global.f32 	%f79, [%rd18+16];
	fma.rn.f32 	%f80, %f78, %f79, %f77;
	ld.global.f32 	%f81, [%rd16+20];
	ld.global.f32 	%f82, [%rd18+20];
	fma.rn.f32 	%f83, %f81, %f82, %f80;
	ld.global.f32 	%f84, [%rd16+24];
	ld.global.f32 	%f85, [%rd18+24];
	fma.rn.f32 	%f86, %f84, %f85, %f83;
	ld.global.f32 	%f87, [%rd16+28];
	ld.global.f32 	%f88, [%rd18+28];
	fma.rn.f32 	%f111, %f87, %f88, %f86;
	add.s32 	%r33, %r33, 8;
$L__BB0_8:
	setp.eq.s32 	%p7, %r11, 0;
	@%p7 bra 	$L__BB0_14;
	and.b32  	%r14, %r23, 3;
	setp.lt.u32 	%p8, %r11, 4;
	@%p8 bra 	$L__BB0_11;
	add.s32 	%r29, %r33, %r2;
	mul.wide.s32 	%rd19, %r29, 4;
	add.s64 	%rd20, %rd2, %rd19;
	ld.global.f32 	%f90, [%rd20];
	mul.wide.u32 	%rd21, %r33, 4;
	add.s64 	%rd22, %rd1, %rd21;
	ld.global.f32 	%f91, [%rd22];
	fma.rn.f32 	%f92, %f90, %f91, %f111;
	ld.global.f32 	%f93, [%rd20+4];
	ld.global.f32 	%f94, [%rd22+4];
	fma.rn.f32 	%f95, %f93, %f94, %f92;
	ld.global.f32 	%f96, [%rd20+8];
	ld.global.f32 	%f97, [%rd22+8];
	fma.rn.f32 	%f98, %f96, %f97, %f95;
	ld.global.f32 	%f99, [%rd20+12];
	ld.global.f32 	%f100, [%rd22+12];
	fma.rn.f32 	%f111, %f99, %f100, %f98;
	add.s32 	%r33, %r33, 4;
$L__BB0_11:
	setp.eq.s32 	%p9, %r14, 0;
	@%p9 bra 	$L__BB0_14;
	mul.wide.u32 	%rd23, %r33, 4;
	add.s64 	%rd30, %rd1, %rd23;
	add.s32 	%r36, %r33, %r2;
	neg.s32 	%r35, %r14;
$L__BB0_13:
	.pragma "nounroll";
	mul.wide.s32 	%rd24, %r36, 4;
	add.s64 	%rd25, %rd2, %rd24;
	ld.global.f32 	%f101, [%rd25];
	ld.global.f32 	%f102, [%rd30];
	fma.rn.f32 	%f111, %f101, %f102, %f111;
	add.s64 	%rd30, %rd30, 4;
	add.s32 	%r36, %r36, 1;
	add.s32 	%r35, %r35, 1;
	setp.ne.s32 	%p10, %r35, 0;
	@%p10 bra 	$L__BB0_13;
$L__BB0_14:
	cvta.to.global.u64 	%rd26, %rd10;
	mul.wide.s32 	%rd27, %r1, 4;
	add.s64 	%rd28, %rd26, %rd27;
	st.global.f32 	[%rd28], %f111;
$L__BB0_15:
	ret;

}


// ===== COMPILED SASS (sm_100) =====

	.target	sm_100

	.elftype	@"ET_EXEC"


//--------------------- .note.nv.tkinfo           --------------------------
	.section	.note.nv.tkinfo,"",@"SHT_NOTE"
	.sectionflags	@"SHF_NOTE_NV_TKINFO"
	.tkinfo
        /*0018*/ 	.word	0x00000002
        /*0030*/ 	.string	""
        /*0030*/ 	.string	"ptxas"
        /*0030*/ 	.string	"Cuda compilation tools, release 13.0, V13.0.88"
        /*0030*/ 	.string	"Build cuda_13.0.r13.0/compiler.36424714_0"
        /*0030*/ 	.string	"-arch sm_100 -m 64 "



//--------------------- .note.nv.cuinfo           --------------------------
	.section	.note.nv.cuinfo,"",@"SHT_NOTE"
	.sectionflags	@"SHF_NOTE_NV_CUINFO"
        /*0018*/ 	.short	0x0002
        /*001a*/ 	.short	0x0064
        /*001c*/ 	.short	0x0082
	.zero		2


//--------------------- .nv.info                  --------------------------
	.section	.nv.info,"",@"SHT_CUDA_INFO"
	.align	4


	//----- nvinfo : EIATTR_REGCOUNT
	.align		4
        /*0000*/ 	.byte	0x04, 0x2f
        /*0002*/ 	.short	(.L_1 - .L_0)
	.align		4
.L_0:
        /*0004*/ 	.word	index@(_Z3mxvPfS_S_i)
        /*0008*/ 	.word	0x0000001e


	//----- nvinfo : EIATTR_FRAME_SIZE
	.align		4
.L_1:
        /*000c*/ 	.byte	0x04, 0x11
        /*000e*/ 	.short	(.L_3 - .L_2)
	.align		4
.L_2:
        /*0010*/ 	.word	index@(_Z3mxvPfS_S_i)
        /*0014*/ 	.word	0x00000000


	//----- nvinfo : EIATTR_MIN_STACK_SIZE
	.align		4
.L_3:
        /*0018*/ 	.byte	0x04, 0x12
        /*001a*/ 	.short	(.L_5 - .L_4)
	.align		4
.L_4:
        /*001c*/ 	.word	index@(_Z3mxvPfS_S_i)
        /*0020*/ 	.word	0x00000000
.L_5:


//--------------------- .nv.compat                --------------------------
	.section	.nv.compat,"",@"SHT_CUDA_COMPAT_INFO"
	.align	4
        /*0000*/ 	.byte	0x02, 0x09, 0x00, 0x00, 0x02, 0x02, 0x01, 0x00, 0x02, 0x05, 0x05, 0x00, 0x03, 0x07, 0x01, 0x01
        /*0010*/ 	.byte	0x02, 0x03, 0x00, 0x00, 0x02, 0x06, 0x01, 0x00, 0x04, 0x0b, 0x08, 0x00, 0x09, 0x00, 0x00, 0x00
        /*0020*/ 	.byte	0x00, 0x00, 0x00, 0x00


//--------------------- .nv.info._Z3mxvPfS_S_i    --------------------------
	.section	.nv.info._Z3mxvPfS_S_i,"",@"SHT_CUDA_INFO"
	.sectionflags	@""
	.align	4


	//----- nvinfo : EIATTR_CUDA_API_VERSION
	.align		4
        /*0000*/ 	.byte	0x04, 0x37
        /*0002*/ 	.short	(.L_7 - .L_6)
.L_6:
        /*0004*/ 	.word	0x00000082


	//----- nvinfo : EIATTR_KPARAM_INFO
	.align		4
.L_7:
        /*0008*/ 	.byte	0x04, 0x17
        /*000a*/ 	.short	(.L_9 - .L_8)
.L_8:
        /*000c*/ 	.word	0x00000000
        /*0010*/ 	.short	0x0003
        /*0012*/ 	.short	0x0018
        /*0014*/ 	.byte	0x00, 0xf0, 0x11, 0x00


	//----- nvinfo : EIATTR_KPARAM_INFO
	.align		4
.L_9:
        /*0018*/ 	.byte	0x04, 0x17
        /*001a*/ 	.short	(.L_11 - .L_10)
.L_10:
        /*001c*/ 	.word	0x00000000
        /*0020*/ 	.short	0x0002
        /*0022*/ 	.short	0x0010
        /*0024*/ 	.byte	0x00, 0xf5, 0x21, 0x00


	//----- nvinfo : EIATTR_KPARAM_INFO
	.align		4
.L_11:
        /*0028*/ 	.byte	0x04, 0x17
        /*002a*/ 	.short	(.L_13 - .L_12)
.L_12:
        /*002c*/ 	.word	0x00000000
        /*0030*/ 	.short	0x0001
        /*0032*/ 	.short	0x0008
        /*0034*/ 	.byte	0x00, 0xf5, 0x21, 0x00


	//----- nvinfo : EIATTR_KPARAM_INFO
	.align		4
.L_13:
        /*0038*/ 	.byte	0x04, 0x17
        /*003a*/ 	.short	(.L_15 - .L_14)
.L_14:
        /*003c*/ 	.word	0x00000000
        /*0040*/ 	.short	0x0000
        /*0042*/ 	.short	0x0000
        /*0044*/ 	.byte	0x00, 0xf5, 0x21, 0x00


	//----- nvinfo : EIATTR_SPARSE_MMA_MASK
	.align		4
.L_15:
        /*0048*/ 	.byte	0x03, 0x50
        /*004a*/ 	.short	0x0000


	//----- nvinfo : EIATTR_MAXREG_COUNT
	.align		4
        /*004c*/ 	.byte	0x03, 0x1b
        /*004e*/ 	.short	0x00ff


	//----- nvinfo : EIATTR_MERCURY_ISA_VERSION
	.align		4
        /*0050*/ 	.byte	0x03, 0x5f
        /*0052*/ 	.short	0x0101


	//----- nvinfo : EIATTR_VRC_CTA_INIT_COUNT
	.align		4
        /*0054*/ 	.byte	0x02, 0x4a
	.zero		1
	.zero		1


	//----- nvinfo : EIATTR_EXIT_INSTR_OFFSETS
	.align		4
        /*0058*/ 	.byte	0x04, 0x1c
        /*005a*/ 	.short	(.L_17 - .L_16)


	//   ....[0]....
.L_16:
        /*005c*/ 	.word	0x00000070


	//   ....[1]....
        /*0060*/ 	.word	0x00000a80


	//----- nvinfo : EIATTR_CBANK_PARAM_SIZE
	.align		4
.L_17:
        /*0064*/ 	.byte	0x03, 0x19
        /*0066*/ 	.short	0x001c


	//----- nvinfo : EIATTR_PARAM_CBANK
	.align		4
        /*0068*/ 	.byte	0x04, 0x0a
        /*006a*/ 	.short	(.L_19 - .L_18)
	.align		4
.L_18:
        /*006c*/ 	.word	index@(.nv.constant0._Z3mxvPfS_S_i)
        /*0070*/ 	.short	0x0380
        /*0072*/ 	.short	0x001c


	//----- nvinfo : EIATTR_SW_WAR
	.align		4
.L_19:
        /*0074*/ 	.byte	0x04, 0x36
        /*0076*/ 	.short	(.L_21 - .L_20)
.L_20:
        /*0078*/ 	.word	0x00000008
.L_21:


//--------------------- .nv.callgraph             --------------------------
	.section	.nv.callgraph,"",@"SHT_CUDA_CALLGRAPH"
	.align	4
	.sectionentsize	8
	.align		4
        /*0000*/ 	.word	0x00000000
	.align		4
        /*0004*/ 	.word	0xffffffff
	.align		4
        /*0008*/ 	.word	0x00000000
	.align		4
        /*000c*/ 	.word	0xfffffffe
	.align		4
        /*0010*/ 	.word	0x00000000
	.align		4
        /*0014*/ 	.word	0xfffffffd
	.align		4
        /*0018*/ 	.word	0x00000000
	.align		4
        /*001c*/ 	.word	0xfffffffc


//--------------------- .text._Z3mxvPfS_S_i       --------------------------
	.section	.text._Z3mxvPfS_S_i,"ax",@progbits
	.align	128
        .global         _Z3mxvPfS_S_i
        .type           _Z3mxvPfS_S_i,@function
        .size           _Z3mxvPfS_S_i,(.L_x_7 - _Z3mxvPfS_S_i)
        .other          _Z3mxvPfS_S_i,@"STO_CUDA_ENTRY STV_DEFAULT"
_Z3mxvPfS_S_i:
.text._Z3mxvPfS_S_i:
[----:B------:R-:W-:Y:S01]  /*0000*/  LDC R1, c[0x0][0x37c] ;  /* 0x0000df00ff017b82 */ /* 0x000fe20000000800 */
[----:B------:R-:W0:Y:S07]  /*0010*/  S2R R3, SR_TID.X ;  /* 0x0000000000037919 */ /* 0x000e2e0000002100 */
[----:B------:R-:W0:Y:S01]  /*0020*/  S2UR UR4, SR_CTAID.X ;  /* 0x00000000000479c3 */ /* 0x000e220000002500 */
[----:B------:R-:W1:Y:S07]  /*0030*/  LDCU UR16, c[0x0][0x398] ;  /* 0x00007300ff1077ac */ /* 0x000e6e0008000800 */
[----:B------:R-:W0:Y:S02]  /*0040*/  LDC R0, c[0x0][0x360] ;  /* 0x0000d800ff007b82 */ /* 0x000e240000000800 */
[----:B0-----:R-:W-:-:S05]  /*0050*/  IMAD R0, R0, UR4, R3 ;  /* 0x0000000400007c24 */ /* 0x001fca000f8e0203 */
[----:B-1----:R-:W-:-:S13]  /*0060*/  ISETP.GE.AND P0, PT, R0, UR16, PT ;  /* 0x0000001000007c0c */ /* 0x002fda000bf06270 */
[----:B------:R-:W-:Y:S05]  /*0070*/  @P0 EXIT ;  /* 0x000000000000094d */ /* 0x000fea0003800000 */
[----:B------:R-:W-:Y:S01]  /*0080*/  UISETP.GE.AND UP0, UPT, UR16, 0x1, UPT ;  /* 0x000000011000788c */ /* 0x000fe2000bf06270 */
[----:B------:R-:W-:Y:S01]  /*0090*/  HFMA2 R15, -RZ, RZ, 0, 0 ;  /* 0x00000000ff0f7431 */ /* 0x000fe200000001ff */
[----:B------:R-:W0:Y:S07]  /*00a0*/  LDCU.64 UR14, c[0x0][0x358] ;  /* 0x00006b00ff0e77ac */ /* 0x000e2e0008000a00 */
[----:B------:R-:W-:Y:S05]  /*00b0*/  BRA.U !UP0, `(.L_x_0) ;  /* 0x0000000908647547 */ /* 0x000fea000b800000 */
[----:B------:R-:W-:Y:S02]  /*00c0*/  UISETP.GE.U32.AND UP1, UPT, UR16, 0x10, UPT ;  /* 0x000000101000788c */ /* 0x000fe4000bf26070 */
[----:B------:R-:W-:Y:S01]  /*00d0*/  IMAD R7, R0, UR16, RZ ;  /* 0x0000001000077c24 */ /* 0x000fe2000f8e02ff */
[----:B------:R-:W-:Y:S01]  /*00e0*/  ULOP3.LUT UR12, UR16, 0xf, URZ, 0xc0, !UPT ;  /* 0x0000000f100c7892 */ /* 0x000fe2000f8ec0ff */
[----:B------:R-:W-:Y:S02]  /*00f0*/  MOV R15, RZ ;  /* 0x000000ff000f7202 */ /* 0x000fe40000000f00 */
[----:B------:R-:W-:Y:S01]  /*0100*/  MOV R8, RZ ;  /* 0x000000ff00087202 */ /* 0x000fe20000000f00 */
[----:B------:R-:W-:Y:S02]  /*0110*/  UISETP.NE.AND UP0, UPT, UR12, URZ, UPT ;  /* 0x000000ff0c00728c */ /* 0x000fe4000bf05270 */
[----:B------:R-:W-:Y:S09]  /*0120*/  BRA.U !UP1, `(.L_x_1) ;  /* 0x0000000509147547 */ /* 0x000ff2000b800000 */
[----:B------:R-:W1:Y:S01]  /*0130*/  LDCU.128 UR8, c[0x0][0x380] ;  /* 0x00007000ff0877ac */ /* 0x000e620008000c00 */
[----:B------:R-:W-:Y:S02]  /*0140*/  MOV R15, RZ ;  /* 0x000000ff000f7202 */ /* 0x000fe40000000f00 */
[----:B------:R-:W-:Y:S01]  /*0150*/  MOV R6, R7 ;  /* 0x0000000700067202 */ /* 0x000fe20000000f00 */
[----:B------:R-:W-:-:S06]  /*0160*/  ULOP3.LUT UR13, UR16, 0x7ffffff0, URZ, 0xc0, !UPT ;  /* 0x7ffffff0100d7892 */ /* 0x000fcc000f8ec0ff */
[----:B------:R-:W-:Y:S01]  /*0170*/  MOV R8, UR13 ;  /* 0x0000000d00087c02 */ /* 0x000fe20008000f00 */
[----:B-1----:R-:W-:Y:S02]  /*0180*/  UIADD3 UR4, UP2, UPT, UR10, 0x20, URZ ;  /* 0x000000200a047890 */ /* 0x002fe4000ff5e0ff */
[----:B------:R-:W-:Y:S02]  /*0190*/  UIADD3 UR6, UP1, UPT, UR8, 0x20, URZ ;  /* 0x0000002008067890 */ /* 0x000fe4000ff3e0ff */
[----:B------:R-:W-:Y:S02]  /*01a0*/  UIADD3.X UR5, UPT, UPT, URZ, UR11, URZ, UP2, !UPT ;  /* 0x0000000bff057290 */ /* 0x000fe400097fe4ff */
[----:B------:R-:W-:Y:S01]  /*01b0*/  MOV R2, UR4 ;  /* 0x0000000400027c02 */ /* 0x000fe20008000f00 */
[----:B------:R-:W-:Y:S02]  /*01c0*/  UIADD3 UR8, UPT, UPT, -UR13, URZ, URZ ;  /* 0x000000ff0d087290 */ /* 0x000fe4000fffe1ff */
[----:B------:R-:W-:Y:S01]  /*01d0*/  UIADD3.X UR7, UPT, UPT, URZ, UR9, URZ, UP1, !UPT ;  /* 0x00000009ff077290 */ /* 0x000fe20008ffe4ff */
[----:B------:R-:W-:-:S11]  /*01e0*/  MOV R3, UR5 ;  /* 0x0000000500037c02 */ /* 0x000fd60008000f00 */
.L_x_2:
[----:B------:R-:W-:Y:S01]  /*01f0*/  MOV R4, UR6 ;  /* 0x0000000600047c02 */ /* 0x000fe20008000f00 */
[----:B0-----:R-:W2:Y:S01]  /*0200*/  LDG.E R17, desc[UR14][R2.64+-0x20] ;  /* 0xffffe00e02117981 */ /* 0x001ea2000c1e1900 */
[----:B------:R-:W-:-:S03]  /*0210*/  MOV R5, UR7 ;  /* 0x0000000700057c02 */ /* 0x000fc60008000f00 */
[----:B------:R-:W3:Y:S01]  /*0220*/  LDG.E R25, desc[UR14][R2.64+-0x1c] ;  /* 0xffffe40e02197981 */ /* 0x000ee2000c1e1900 */
[----:B------:R-:W-:-:S03]  /*0230*/  IMAD.WIDE R4, R6, 0x4, R4 ;  /* 0x0000000406047825 */ /* 0x000fc600078e0204 */
[----:B------:R-:W4:Y:S04]  /*0240*/  LDG.E R19, desc[UR14][R2.64+-0x18] ;  /* 0xffffe80e02137981 */ /* 0x000f28000c1e1900 */
[----:B------:R-:W2:Y:S04]  /*0250*/  LDG.E R16, desc[UR14][R4.64+-0x20] ;  /* 0xffffe00e04107981 */ /* 0x000ea8000c1e1900 */
[----:B------:R-:W3:Y:S04]  /*0260*/  LDG.E R18, desc[UR14][R4.64+-0x1c] ;  /* 0xffffe40e04127981 */ /* 0x000ee8000c1e1900 */
[----:B------:R-:W4:Y:S04]  /*0270*/  LDG.E R20, desc[UR14][R4.64+-0x18] ;  /* 0xffffe80e04147981 */ /* 0x000f28000c1e1900 */
[----:B------:R-:W5:Y:S04]  /*0280*/  LDG.E R22, desc[UR14][R2.64+-0x14] ;  /* 0xffffec0e02167981 */ /* 0x000f68000c1e1900 */
        /* <DEDUP_REMOVED lines=8> */
[----:B------:R-:W5:Y:S01]  /*0310*/  LDG.E R14, desc[UR14][R4.64+-0x4] ;  /* 0xfffffc0e040e7981 */ /* 0x000f62000c1e1900 */
[----:B--2---:R-:W-:-:S03]  /*0320*/  FFMA R17, R16, R17, R15 ;  /* 0x0000001110117223 */ /* 0x004fc6000000000f */
[----:B------:R-:W2:Y:S04]  /*0330*/  LDG.E R15, desc[UR14][R2.64] ;  /* 0x0000000e020f7981 */ /* 0x000ea8000c1e1900 */
[----:B------:R-:W2:Y:S01]  /*0340*/  LDG.E R16, desc[UR14][R4.64] ;  /* 0x0000000e04107981 */ /* 0x000ea2000c1e1900 */
[----:B---3--:R-:W-:-:S03]  /*0350*/  FFMA R25, R18, R25, R17 ;  /* 0x0000001912197223 */ /* 0x008fc60000000011 */
[----:B------:R-:W3:Y:S01]  /*0360*/  LDG.E R17, desc[UR14][R2.64+0x4] ;  /* 0x0000040e02117981 */ /* 0x000ee2000c1e1900 */
[----:B----4-:R-:W-:-:S03]  /*0370*/  FFMA R26, R20, R19, R25 ;  /* 0x00000013141a7223 */ /* 0x010fc60000000019 */
[----:B------:R-:W3:Y:S04]  /*0380*/  LDG.E R18, desc[UR14][R4.64+0x4] ;  /* 0x0000040e04127981 */ /* 0x000ee8000c1e1900 */
[----:B------:R-:W4:Y:S01]  /*0390*/  LDG.E R20, desc[UR14][R2.64+0x8] ;  /* 0x0000080e02147981 */ /* 0x000f22000c1e1900 */
[----:B-----5:R-:W-:-:S03]  /*03a0*/  FFMA R25, R21, R22, R26 ;  /* 0x0000001615197223 */ /* 0x020fc6000000001a */
[----:B------:R-:W4:Y:S04]  /*03b0*/  LDG.E R19, desc[UR14][R4.64+0x8] ;  /* 0x0000080e04137981 */ /* 0x000f28000c1e1900 */
[----:B------:R-:W5:Y:S01]  /*03c0*/  LDG.E R22, desc[UR14][R2.64+0xc] ;  /* 0x00000c0e02167981 */ /* 0x000f62000c1e1900 */
[----:B------:R-:W-:-:S03]  /*03d0*/  FFMA R25, R24, R23, R25 ;  /* 0x0000001718197223 */ /* 0x000fc60000000019 */
[----:B------:R-:W5:Y:S04]  /*03e0*/  LDG.E R21, desc[UR14][R4.64+0xc] ;  /* 0x00000c0e04157981 */ /* 0x000f68000c1e1900 */
[----:B------:R-:W5:Y:S01]  /*03f0*/  LDG.E R24, desc[UR14][R2.64+0x10] ;  /* 0x0000100e02187981 */ /* 0x000f62000c1e1900 */
[----:B------:R-:W-:-:S03]  /*0400*/  FFMA R25, R10, R9, R25 ;  /* 0x000000090a197223 */ /* 0x000fc60000000019 */
[----:B------:R-:W5:Y:S04]  /*0410*/  LDG.E R23, desc[UR14][R4.64+0x10] ;  /* 0x0000100e04177981 */ /* 0x000f68000c1e1900 */
[----:B------:R-:W5:Y:S01]  /*0420*/  LDG.E R10, desc[UR14][R2.64+0x14] ;  /* 0x0000140e020a7981 */ /* 0x000f62000c1e1900 */
[----:B------:R-:W-:-:S03]  /*0430*/  FFMA R27, R12, R11, R25 ;  /* 0x0000000b0c1b7223 */ /* 0x000fc60000000019 */
[----:B------:R-:W5:Y:S04]  /*0440*/  LDG.E R9, desc[UR14][R4.64+0x14] ;  /* 0x0000140e04097981 */ /* 0x000f68000c1e1900 */
[----:B------:R-:W5:Y:S04]  /*0450*/  LDG.E R11, desc[UR14][R2.64+0x18] ;  /* 0x0000180e020b7981 */ /* 0x000f68000c1e1900 */
[----:B------:R-:W5:Y:S04]  /*0460*/  LDG.E R12, desc[UR14][R4.64+0x18] ;  /* 0x0000180e040c7981 */ /* 0x000f68000c1e1900 */
[----:B------:R-:W5:Y:S04]  /*0470*/  LDG.E R25, desc[UR14][R4.64+0x1c] ;  /* 0x00001c0e04197981 */ /* 0x000f68000c1e1900 */
[----:B------:R0:W5:Y:S01]  /*0480*/  LDG.E R26, desc[UR14][R2.64+0x1c] ;  /* 0x00001c0e021a7981 */ /* 0x000162000c1e1900 */
[----:B------:R-:W-:Y:S01]  /*0490*/  FFMA R13, R14, R13, R27 ;  /* 0x0000000d0e0d7223 */ /* 0x000fe2000000001b */
[----:B------:R-:W-:-:S04]  /*04a0*/  UIADD3 UR8, UPT, UPT, UR8, 0x10, URZ ;  /* 0x0000001008087890 */ /* 0x000fc8000fffe0ff */
[----:B------:R-:W-:Y:S01]  /*04b0*/  UISETP.NE.AND UP1, UPT, UR8, URZ, UPT ;  /* 0x000000ff0800728c */ /* 0x000fe2000bf25270 */
[----:B0-----:R-:W-:Y:S02]  /*04c0*/  IADD3 R2, P0, PT, R2, 0x40, RZ ;  /* 0x0000004002027810 */ /* 0x001fe40007f1e0ff */
[----:B------:R-:W-:Y:S02]  /*04d0*/  IADD3 R6, PT, PT, R6, 0x10, RZ ;  /* 0x0000001006067810 */ /* 0x000fe40007ffe0ff */
[----:B------:R-:W-:Y:S01]  /*04e0*/  IADD3.X R3, PT, PT, RZ, R3, RZ, P0, !PT ;  /* 0x00000003ff037210 */ /* 0x000fe200007fe4ff */
[----:B--2---:R-:W-:-:S04]  /*04f0*/  FFMA R13, R16, R15, R13 ;  /* 0x0000000f100d7223 */ /* 0x004fc8000000000d */
[----:B---3--:R-:W-:-:S04]  /*0500*/  FFMA R18, R18, R17, R13 ;  /* 0x0000001112127223 */ /* 0x008fc8000000000d */
[----:B----4-:R-:W-:-:S04]  /*0510*/  FFMA R18, R19, R20, R18 ;  /* 0x0000001413127223 */ /* 0x010fc80000000012 */
[----:B-----5:R-:W-:-:S04]  /*0520*/  FFMA R18, R21, R22, R18 ;  /* 0x0000001615127223 */ /* 0x020fc80000000012 */
[----:B------:R-:W-:-:S04]  /*0530*/  FFMA R18, R23, R24, R18 ;  /* 0x0000001817127223 */ /* 0x000fc80000000012 */
[----:B------:R-:W-:-:S04]  /*0540*/  FFMA R9, R9, R10, R18 ;  /* 0x0000000a09097223 */ /* 0x000fc80000000012 */
[----:B------:R-:W-:-:S04]  /*0550*/  FFMA R12, R12, R11, R9 ;  /* 0x0000000b0c0c7223 */ /* 0x000fc80000000009 */
[----:B------:R-:W-:Y:S01]  /*0560*/  FFMA R15, R25, R26, R12 ;  /* 0x0000001a190f7223 */ /* 0x000fe2000000000c */
[----:B------:R-:W-:Y:S06]  /*0570*/  BRA.U UP1, `(.L_x_2) ;  /* 0xfffffffd011c7547 */ /* 0x000fec000b83ffff */
.L_x_1:
[----:B------:R-:W-:Y:S05]  /*0580*/  BRA.U !UP0, `(.L_x_0) ;  /* 0x0000000508307547 */ /* 0x000fea000b800000 */
[----:B------:R-:W-:Y:S02]  /*0590*/  UISETP.GE.U32.AND UP0, UPT, UR12, 0x8, UPT ;  /* 0x000000080c00788c */ /* 0x000fe4000bf06070 */
[----:B------:R-:W-:-:S04]  /*05a0*/  ULOP3.LUT UR5, UR16, 0x7, URZ, 0xc0, !UPT ;  /* 0x0000000710057892 */ /* 0x000fc8000f8ec0ff */
[----:B------:R-:W-:-:S03]  /*05b0*/  UISETP.NE.AND UP1, UPT, UR5, URZ, UPT ;  /* 0x000000ff0500728c */ /* 0x000fc6000bf25270 */
[----:B------:R-:W-:Y:S08]  /*05c0*/  BRA.U !UP0, `(.L_x_3) ;  /* 0x0000000108787547 */ /* 0x000ff0000b800000 */
[----:B------:R-:W1:Y:S01]  /*05d0*/  LDC.64 R2, c[0x0][0x380] ;  /* 0x0000e000ff027b82 */ /* 0x000e620000000a00 */
[----:B------:R-:W-:-:S07]  /*05e0*/  IADD3 R9, PT, PT, R7, R8, RZ ;  /* 0x0000000807097210 */ /* 0x000fce0007ffe0ff */
[----:B------:R-:W2:Y:S01]  /*05f0*/  LDC.64 R4, c[0x0][0x388] ;  /* 0x0000e200ff047b82 */ /* 0x000ea20000000a00 */
[----:B-1----:R-:W-:-:S05]  /*0600*/  IMAD.WIDE R2, R9, 0x4, R2 ;  /* 0x0000000409027825 */ /* 0x002fca00078e0202 */
[----:B0-----:R-:W3:Y:S01]  /*0610*/  LDG.E R10, desc[UR14][R2.64] ;  /* 0x0000000e020a7981 */ /* 0x001ee2000c1e1900 */
[----:B--2---:R-:W-:-:S03]  /*0620*/  IMAD.WIDE.U32 R4, R8, 0x4, R4 ;  /* 0x0000000408047825 */ /* 0x004fc600078e0004 */
[----:B------:R-:W2:Y:S04]  /*0630*/  LDG.E R13, desc[UR14][R2.64+0x4] ;  /* 0x0000040e020d7981 */ /* 0x000ea8000c1e1900 */
[----:B------:R-:W3:Y:S04]  /*0640*/  LDG.E R11, desc[UR14][R4.64] ;  /* 0x0000000e040b7981 */ /* 0x000ee8000c1e1900 */
[----:B------:R-:W2:Y:S04]  /*0650*/  LDG.E R12, desc[UR14][R4.64+0x4] ;  /* 0x0000040e040c7981 */ /* 0x000ea8000c1e1900 */
[----:B------:R-:W4:Y:S04]  /*0660*/  LDG.E R17, desc[UR14][R2.64+0x8] ;  /* 0x0000080e02117981 */ /* 0x000f28000c1e1900 */
        /* <DEDUP_REMOVED lines=11> */
[----:B------:R-:W-:Y:S01]  /*0720*/  IADD3 R8, PT, PT, R8, 0x8, RZ ;  /* 0x0000000808087810 */ /* 0x000fe20007ffe0ff */
[----:B---3--:R-:W-:-:S04]  /*0730*/  FFMA R10, R10, R11, R15 ;  /* 0x0000000b0a0a7223 */ /* 0x008fc8000000000f */
[----:B--2---:R-:W-:-:S04]  /*0740*/  FFMA R10, R13, R12, R10 ;  /* 0x0000000c0d0a7223 */ /* 0x004fc8000000000a */
[----:B----4-:R-:W-:-:S04]  /*0750*/  FFMA R10, R17, R14, R10 ;  /* 0x0000000e110a7223 */ /* 0x010fc8000000000a */
[----:B-----5:R-:W-:-:S04]  /*0760*/  FFMA R10, R19, R16, R10 ;  /* 0x00000010130a7223 */ /* 0x020fc8000000000a */
[----:B------:R-:W-:-:S04]  /*0770*/  FFMA R10, R21, R18, R10 ;  /* 0x00000012150a7223 */ /* 0x000fc8000000000a */
[----:B------:R-:W-:-:S04]  /*0780*/  FFMA R23, R23, R20, R10 ;  /* 0x0000001417177223 */ /* 0x000fc8000000000a */
[----:B------:R-:W-:-:S04]  /*0790*/  FFMA R6, R6, R9, R23 ;  /* 0x0000000906067223 */ /* 0x000fc80000000017 */
[----:B------:R-:W-:-:S07]  /*07a0*/  FFMA R15, R25, R22, R6 ;  /* 0x00000016190f7223 */ /* 0x000fce0000000006 */
.L_x_3:
        /* <DEDUP_REMOVED lines=17> */
[----:B------:R-:W5:Y:S01]  /*08c0*/  LDG.E R14, desc[UR14][R4.64+0xc] ;  /* 0x00000c0e040e7981 */ /* 0x000f62000c1e1900 */
[----:B------:R-:W-:Y:S01]  /*08d0*/  IADD3 R8, PT, PT, R8, 0x4, RZ ;  /* 0x0000000408087810 */ /* 0x000fe20007ffe0ff */
[----:B---3--:R-:W-:-:S04]  /*08e0*/  FFMA R6, R6, R9, R15 ;  /* 0x0000000906067223 */ /* 0x008fc8000000000f */
[----:B--2---:R-:W-:-:S04]  /*08f0*/  FFMA R6, R11, R10, R6 ;  /* 0x0000000a0b067223 */ /* 0x004fc80000000006 */
[----:B----4-:R-:W-:-:S04]  /*0900*/  FFMA R6, R13, R12, R6 ;  /* 0x0000000c0d067223 */ /* 0x010fc80000000006 */
[----:B-----5:R-:W-:-:S07]  /*0910*/  FFMA R15, R17, R14, R6 ;  /* 0x0000000e110f7223 */ /* 0x020fce0000000006 */
.L_x_4:
[----:B------:R-:W-:Y:S05]  /*0920*/  BRA.U !UP1, `(.L_x_0) ;  /* 0x0000000109487547 */ /* 0x000fea000b800000 */
[----:B------:R-:W1:Y:S01]  /*0930*/  LDC.64 R2, c[0x0][0x388] ;  /* 0x0000e200ff027b82 */ /* 0x000e620000000a00 */
[----:B------:R-:W-:Y:S01]  /*0940*/  IADD3 R7, PT, PT, R7, R8, RZ ;  /* 0x0000000807077210 */ /* 0x000fe20007ffe0ff */
[----:B------:R-:W-:-:S06]  /*0950*/  UIADD3 UR4, UPT, UPT, -UR4, URZ, URZ ;  /* 0x000000ff04047290 */ /* 0x000fcc000fffe1ff */
[----:B------:R-:W2:Y:S01]  /*0960*/  LDC.64 R10, c[0x0][0x380] ;  /* 0x0000e000ff0a7b82 */ /* 0x000ea20000000a00 */
[----:B-1----:R-:W-:-:S03]  /*0970*/  IMAD.WIDE.U32 R2, R8, 0x4, R2 ;  /* 0x0000000408027825 */ /* 0x002fc600078e0002 */
[----:B------:R-:W-:Y:S02]  /*0980*/  MOV R6, R2 ;  /* 0x0000000200067202 */ /* 0x000fe40000000f00 */
[----:B------:R-:W-:-:S07]  /*0990*/  MOV R5, R3 ;  /* 0x0000000300057202 */ /* 0x000fce0000000f00 */
.L_x_5:
[----:B--2---:R-:W-:Y:S01]  /*09a0*/  IMAD.WIDE R2, R7, 0x4, R10 ;  /* 0x0000000407027825 */ /* 0x004fe200078e020a */
[----:B------:R-:W-:-:S05]  /*09b0*/  MOV R4, R6 ;  /* 0x0000000600047202 */ /* 0x000fca0000000f00 */
[----:B0-----:R-:W2:Y:S04]  /*09c0*/  LDG.E R2, desc[UR14][R2.64] ;  /* 0x0000000e02027981 */ /* 0x001ea8000c1e1900 */
[----:B------:R0:W2:Y:S01]  /*09d0*/  LDG.E R4, desc[UR14][R4.64] ;  /* 0x0000000e04047981 */ /* 0x0000a2000c1e1900 */
[----:B------:R-:W-:Y:S01]  /*09e0*/  UIADD3 UR4, UPT, UPT, UR4, 0x1, URZ ;  /* 0x0000000104047890 */ /* 0x000fe2000fffe0ff */
[----:B------:R-:W-:Y:S02]  /*09f0*/  IADD3 R6, P0, PT, R6, 0x4, RZ ;  /* 0x0000000406067810 */ /* 0x000fe40007f1e0ff */
[----:B------:R-:W-:Y:S01]  /*0a00*/  IADD3 R7, PT, PT, R7, 0x1, RZ ;  /* 0x0000000107077810 */ /* 0x000fe20007ffe0ff */
[----:B------:R-:W-:Y:S01]  /*0a10*/  UISETP.NE.AND UP0, UPT, UR4, URZ, UPT ;  /* 0x000000ff0400728c */ /* 0x000fe2000bf05270 */
[----:B0-----:R-:W-:Y:S01]  /*0a20*/  IADD3.X R5, PT, PT, RZ, R5, RZ, P0, !PT ;  /* 0x00000005ff057210 */ /* 0x001fe200007fe4ff */
[----:B--2---:R-:W-:-:S07]  /*0a30*/  FFMA R15, R2, R4, R15 ;  /* 0x00000004020f7223 */ /* 0x004fce000000000f */
[----:B------:R-:W-:Y:S05]  /*0a40*/  BRA.U UP0, `(.L_x_5) ;  /* 0xfffffffd00d47547 */ /* 0x000fea000b83ffff */
.L_x_0:
[----:B------:R-:W1:Y:S02]  /*0a50*/  LDC.64 R2, c[0x0][0x390] ;  /* 0x0000e400ff027b82 */ /* 0x000e640000000a00 */
[----:B-1----:R-:W-:-:S05]  /*0a60*/  IMAD.WIDE R2, R0, 0x4, R2 ;  /* 0x0000000400027825 */ /* 0x002fca00078e0202 */
[----:B0-----:R-:W-:Y:S01]  /*0a70*/  STG.E desc[UR14][R2.64], R15 ;  /* 0x0000000f02007986 */ /* 0x001fe2000c10190e */
[----:B------:R-:W-:Y:S05]  /*0a80*/  EXIT ;  /* 0x000000000000794d */ /* 0x000fea0003800000 */
.L_x_6:
[----:B------:R-:W-:-:S00]  /*0a90*/  BRA `(.L_x_6) ;  /* 0xfffffffc00fc7947 */ /* 0x000fc0000383ffff */
[----:B------:R-:W-:-:S00]  /*0aa0*/  NOP ;  /* 0x0000000000007918 */ /* 0x000fc00000000000 */
        /* <DEDUP_REMOVED lines=13> */
.L_x_7:


//--------------------- .nv.shared.reserved.0     --------------------------
	.section	.nv.shared.reserved.0,"aw",@nobits
	.weak		__nv_reservedSMEM_offset_0_alias
	.size		__nv_reservedSMEM_offset_0_alias, 0, 64
	.other		__nv_reservedSMEM_offset_0_alias,@"STO_CUDA_RESERVED_SHARED STV_DEFAULT"
__nv_reservedSMEM_offset_0_alias:
	.zero		0
	.zero		64


//--------------------- .nv.constant0._Z3mxvPfS_S_i --------------------------
	.section	.nv.constant0._Z3mxvPfS_S_i,"a",@progbits
	.sectionflags	@""
	.align	4
.nv.constant0._Z3mxvPfS_S_i:
	.zero		924


//--------------------- SYMBOLS --------------------------

	.type		.nv.reservedSmem.offset0,@object
	.size		.nv.reservedSmem.offset0,0x4
